//
// Generated by NVIDIA NVVM Compiler
//
// Compiler Build ID: CL-36424714
// Cuda compilation tools, release 13.0, V13.0.88
// Based on NVVM 20.0.0
//

.version 9.0
.target sm_100
.address_size 64

	// .globl	_Z13matmul_kernelPKfS0_Pfiii
// _ZZ13matmul_kernelPKfS0_PfiiiE2As has been demoted
// _ZZ13matmul_kernelPKfS0_PfiiiE2Bs has been demoted

.visible .entry _Z13matmul_kernelPKfS0_Pfiii(
	.param .u64 .ptr .align 1 _Z13matmul_kernelPKfS0_Pfiii_param_0,
	.param .u64 .ptr .align 1 _Z13matmul_kernelPKfS0_Pfiii_param_1,
	.param .u64 .ptr .align 1 _Z13matmul_kernelPKfS0_Pfiii_param_2,
	.param .u32 _Z13matmul_kernelPKfS0_Pfiii_param_3,
	.param .u32 _Z13matmul_kernelPKfS0_Pfiii_param_4,
	.param .u32 _Z13matmul_kernelPKfS0_Pfiii_param_5
)
{
	.reg .pred 	%p<12>;
	.reg .b32 	%r<43>;
	.reg .b32 	%f<45>;
	.reg .b64 	%rd<13>;
	.reg .b64 	%fd<52>;
	// demoted variable
	.shared .align 4 .b8 _ZZ13matmul_kernelPKfS0_PfiiiE2As[1024];
	// demoted variable
	.shared .align 4 .b8 _ZZ13matmul_kernelPKfS0_PfiiiE2Bs[1024];
	ld.param.u64 	%rd4, [_Z13matmul_kernelPKfS0_Pfiii_param_0];
	ld.param.u64 	%rd5, [_Z13matmul_kernelPKfS0_Pfiii_param_1];
	ld.param.u64 	%rd6, [_Z13matmul_kernelPKfS0_Pfiii_param_2];
	ld.param.u32 	%r24, [_Z13matmul_kernelPKfS0_Pfiii_param_3];
	ld.param.u32 	%r25, [_Z13matmul_kernelPKfS0_Pfiii_param_4];
	ld.param.u32 	%r26, [_Z13matmul_kernelPKfS0_Pfiii_param_5];
	mov.u32 	%r27, %ctaid.y;
	shl.b32 	%r28, %r27, 4;
	mov.u32 	%r40, %tid.y;
	add.s32 	%r2, %r28, %r40;
	mov.u32 	%r29, %ctaid.x;
	shl.b32 	%r3, %r29, 4;
	mov.u32 	%r38, %tid.x;
	add.s32 	%r5, %r3, %r38;
	setp.lt.s32 	%p1, %r26, 1;
	mov.f32 	%f44, 0f00000000;
	@%p1 bra 	$L__BB0_8;
	add.s32 	%r30, %r26, 15;
	shr.u32 	%r31, %r30, 4;
	shl.b32 	%r32, %r40, 6;
	mov.u32 	%r33, _ZZ13matmul_kernelPKfS0_PfiiiE2As;
	add.s32 	%r6, %r33, %r32;
	shl.b32 	%r34, %r38, 2;
	add.s32 	%r7, %r6, %r34;
	mov.u32 	%r35, _ZZ13matmul_kernelPKfS0_PfiiiE2Bs;
	add.s32 	%r9, %r35, %r34;
	add.s32 	%r8, %r9, %r32;
	neg.s32 	%r42, %r31;
	mad.lo.s32 	%r36, %r40, %r25, %r38;
	add.s32 	%r41, %r36, %r3;
	shl.b32 	%r12, %r25, 4;
	mad.lo.s32 	%r39, %r26, %r2, %r38;
	cvta.to.global.u64 	%rd1, %rd4;
	cvta.to.global.u64 	%rd2, %rd5;
	mov.f64 	%fd51, 0d0000000000000000;
$L__BB0_2:
	setp.ge.s32 	%p2, %r2, %r24;
	mul.wide.s32 	%rd7, %r39, 4;
	add.s64 	%rd3, %rd1, %rd7;
	setp.ge.s32 	%p3, %r38, %r26;
	mov.f32 	%f42, 0f00000000;
	or.pred  	%p4, %p2, %p3;
	@%p4 bra 	$L__BB0_4;
	ld.global.f32 	%f42, [%rd3];
$L__BB0_4:
	setp.ge.s32 	%p5, %r5, %r25;
	st.shared.f32 	[%r7], %f42;
	setp.ge.s32 	%p6, %r40, %r26;
	mov.f32 	%f43, 0f00000000;
	or.pred  	%p7, %p5, %p6;
	@%p7 bra 	$L__BB0_6;
	mul.wide.s32 	%rd8, %r41, 4;
	add.s64 	%rd9, %rd2, %rd8;
	ld.global.f32 	%f43, [%rd9];
$L__BB0_6:
	st.shared.f32 	[%r8], %f43;
	bar.sync 	0;
	ld.shared.f32 	%f10, [%r6];
	cvt.f64.f32 	%fd4, %f10;
	ld.shared.f32 	%f11, [%r9];
	cvt.f64.f32 	%fd5, %f11;
	fma.rn.f64 	%fd6, %fd4, %fd5, %fd51;
	ld.shared.f32 	%f12, [%r6+4];
	cvt.f64.f32 	%fd7, %f12;
	ld.shared.f32 	%f13, [%r9+64];
	cvt.f64.f32 	%fd8, %f13;
	fma.rn.f64 	%fd9, %fd7, %fd8, %fd6;
	ld.shared.f32 	%f14, [%r6+8];
	cvt.f64.f32 	%fd10, %f14;
	ld.shared.f32 	%f15, [%r9+128];
	cvt.f64.f32 	%fd11, %f15;
	fma.rn.f64 	%fd12, %fd10, %fd11, %fd9;
	ld.shared.f32 	%f16, [%r6+12];
	cvt.f64.f32 	%fd13, %f16;
	ld.shared.f32 	%f17, [%r9+192];
	cvt.f64.f32 	%fd14, %f17;
	fma.rn.f64 	%fd15, %fd13, %fd14, %fd12;
	ld.shared.f32 	%f18, [%r6+16];
	cvt.f64.f32 	%fd16, %f18;
	ld.shared.f32 	%f19, [%r9+256];
	cvt.f64.f32 	%fd17, %f19;
	fma.rn.f64 	%fd18, %fd16, %fd17, %fd15;
	ld.shared.f32 	%f20, [%r6+20];
	cvt.f64.f32 	%fd19, %f20;
	ld.shared.f32 	%f21, [%r9+320];
	cvt.f64.f32 	%fd20, %f21;
	fma.rn.f64 	%fd21, %fd19, %fd20, %fd18;
	ld.shared.f32 	%f22, [%r6+24];
	cvt.f64.f32 	%fd22, %f22;
	ld.shared.f32 	%f23, [%r9+384];
	cvt.f64.f32 	%fd23, %f23;
	fma.rn.f64 	%fd24, %fd22, %fd23, %fd21;
	ld.shared.f32 	%f24, [%r6+28];
	cvt.f64.f32 	%fd25, %f24;
	ld.shared.f32 	%f25, [%r9+448];
	cvt.f64.f32 	%fd26, %f25;
	fma.rn.f64 	%fd27, %fd25, %fd26, %fd24;
	ld.shared.f32 	%f26, [%r6+32];
	cvt.f64.f32 	%fd28, %f26;
	ld.shared.f32 	%f27, [%r9+512];
	cvt.f64.f32 	%fd29, %f27;
	fma.rn.f64 	%fd30, %fd28, %fd29, %fd27;
	ld.shared.f32 	%f28, [%r6+36];
	cvt.f64.f32 	%fd31, %f28;
	ld.shared.f32 	%f29, [%r9+576];
	cvt.f64.f32 	%fd32, %f29;
	fma.rn.f64 	%fd33, %fd31, %fd32, %fd30;
	ld.shared.f32 	%f30, [%r6+40];
	cvt.f64.f32 	%fd34, %f30;
	ld.shared.f32 	%f31, [%r9+640];
	cvt.f64.f32 	%fd35, %f31;
	fma.rn.f64 	%fd36, %fd34, %fd35, %fd33;
	ld.shared.f32 	%f32, [%r6+44];
	cvt.f64.f32 	%fd37, %f32;
	ld.shared.f32 	%f33, [%r9+704];
	cvt.f64.f32 	%fd38, %f33;
	fma.rn.f64 	%fd39, %fd37, %fd38, %fd36;
	ld.shared.f32 	%f34, [%r6+48];
	cvt.f64.f32 	%fd40, %f34;
	ld.shared.f32 	%f35, [%r9+768];
	cvt.f64.f32 	%fd41, %f35;
	fma.rn.f64 	%fd42, %fd40, %fd41, %fd39;
	ld.shared.f32 	%f36, [%r6+52];
	cvt.f64.f32 	%fd43, %f36;
	ld.shared.f32 	%f37, [%r9+832];
	cvt.f64.f32 	%fd44, %f37;
	fma.rn.f64 	%fd45, %fd43, %fd44, %fd42;
	ld.shared.f32 	%f38, [%r6+56];
	cvt.f64.f32 	%fd46, %f38;
	ld.shared.f32 	%f39, [%r9+896];
	cvt.f64.f32 	%fd47, %f39;
	fma.rn.f64 	%fd48, %fd46, %fd47, %fd45;
	ld.shared.f32 	%f40, [%r6+60];
	cvt.f64.f32 	%fd49, %f40;
	ld.shared.f32 	%f41, [%r9+960];
	cvt.f64.f32 	%fd50, %f41;
	fma.rn.f64 	%fd51, %fd49, %fd50, %fd48;
	bar.sync 	0;
	add.s32 	%r42, %r42, 1;
	setp.ne.s32 	%p8, %r42, 0;
	add.s32 	%r41, %r41, %r12;
	add.s32 	%r40, %r40, 16;
	add.s32 	%r39, %r39, 16;
	add.s32 	%r38, %r38, 16;
	@%p8 bra 	$L__BB0_2;
	cvt.rn.f32.f64 	%f44, %fd51;
$L__BB0_8:
	setp.ge.s32 	%p9, %r2, %r24;
	setp.ge.s32 	%p10, %r5, %r25;
	or.pred  	%p11, %p9, %p10;
	@%p11 bra 	$L__BB0_10;
	mad.lo.s32 	%r37, %r25, %r2, %r5;
	cvta.to.global.u64 	%rd10, %rd6;
	mul.wide.s32 	%rd11, %r37, 4;
	add.s64 	%rd12, %rd10, %rd11;
	st.global.f32 	[%rd12], %f44;
$L__BB0_10:
	ret;

}


// ===== COMPILED SASS (sm_100) =====

	.target	sm_100

	.elftype	@"ET_EXEC"


//--------------------- .note.nv.tkinfo           --------------------------
	.section	.note.nv.tkinfo,"",@"SHT_NOTE"
	.sectionflags	@"SHF_NOTE_NV_TKINFO"
	.tkinfo
        /*0018*/ 	.word	0x00000002
        /*0030*/ 	.string	""
        /*0030*/ 	.string	"ptxas"
        /*0030*/ 	.string	"Cuda compilation tools, release 13.0, V13.0.88"
        /*0030*/ 	.string	"Build cuda_13.0.r13.0/compiler.36424714_0"
        /*0030*/ 	.string	"-arch sm_100 -m 64 "



//--------------------- .note.nv.cuinfo           --------------------------
	.section	.note.nv.cuinfo,"",@"SHT_NOTE"
	.sectionflags	@"SHF_NOTE_NV_CUINFO"
        /*0018*/ 	.short	0x0002
        /*001a*/ 	.short	0x0064
        /*001c*/ 	.short	0x0082
	.zero		2


//--------------------- .nv.info                  --------------------------
	.section	.nv.info,"",@"SHT_CUDA_INFO"
	.align	4


	//----- nvinfo : EIATTR_REGCOUNT
	.align		4
        /*0000*/ 	.byte	0x04, 0x2f
        /*0002*/ 	.short	(.L_1 - .L_0)
	.align		4
.L_0:
        /*0004*/ 	.word	index@(_Z13matmul_kernelPKfS0_Pfiii)
        /*0008*/ 	.word	0x00000020


	//----- nvinfo : EIATTR_FRAME_SIZE
	.align		4
.L_1:
        /*000c*/ 	.byte	0x04, 0x11
        /*000e*/ 	.short	(.L_3 - .L_2)
	.align		4
.L_2:
        /*0010*/ 	.word	index@(_Z13matmul_kernelPKfS0_Pfiii)
        /*0014*/ 	.word	0x00000000


	//----- nvinfo : EIATTR_MIN_STACK_SIZE
	.align		4
.L_3:
        /*0018*/ 	.byte	0x04, 0x12
        /*001a*/ 	.short	(.L_5 - .L_4)
	.align		4
.L_4:
        /*001c*/ 	.word	index@(_Z13matmul_kernelPKfS0_Pfiii)
        /*0020*/ 	.word	0x00000000
.L_5:


//--------------------- .nv.compat                --------------------------
	.section	.nv.compat,"",@"SHT_CUDA_COMPAT_INFO"
	.align	4
        /*0000*/ 	.byte	0x02, 0x09, 0x00, 0x00, 0x02, 0x02, 0x01, 0x00, 0x02, 0x05, 0x05, 0x00, 0x03, 0x07, 0x01, 0x01
        /*0010*/ 	.byte	0x02, 0x03, 0x00, 0x00, 0x02, 0x06, 0x01, 0x00, 0x04, 0x0b, 0x08, 0x00, 0x01, 0x00, 0x00, 0x00
        /*0020*/ 	.byte	0x00, 0x00, 0x00, 0x00


//--------------------- .nv.info._Z13matmul_kernelPKfS0_Pfiii --------------------------
	.section	.nv.info._Z13matmul_kernelPKfS0_Pfiii,"",@"SHT_CUDA_INFO"
	.sectionflags	@""
	.align	4


	//----- nvinfo : EIATTR_CUDA_API_VERSION
	.align		4
        /*0000*/ 	.byte	0x04, 0x37
        /*0002*/ 	.short	(.L_7 - .L_6)
.L_6:
        /*0004*/ 	.word	0x00000082


	//----- nvinfo : EIATTR_KPARAM_INFO
	.align		4
.L_7:
        /*0008*/ 	.byte	0x04, 0x17
        /*000a*/ 	.short	(.L_9 - .L_8)
.L_8:
        /*000c*/ 	.word	0x00000000
        /*0010*/ 	.short	0x0005
        /*0012*/ 	.short	0x0020
        /*0014*/ 	.byte	0x00, 0xf0, 0x11, 0x00


	//----- nvinfo : EIATTR_KPARAM_INFO
	.align		4
.L_9:
        /*0018*/ 	.byte	0x04, 0x17
        /*001a*/ 	.short	(.L_11 - .L_10)
.L_10:
        /*001c*/ 	.word	0x00000000
        /*0020*/ 	.short	0x0004
        /*0022*/ 	.short	0x001c
        /*0024*/ 	.byte	0x00, 0xf0, 0x11, 0x00


	//----- nvinfo : EIATTR_KPARAM_INFO
	.align		4
.L_11:
        /*0028*/ 	.byte	0x04, 0x17
        /*002a*/ 	.short	(.L_13 - .L_12)
.L_12:
        /*002c*/ 	.word	0x00000000
        /*0030*/ 	.short	0x0003
        /*0032*/ 	.short	0x0018
        /*0034*/ 	.byte	0x00, 0xf0, 0x11, 0x00


	//----- nvinfo : EIATTR_KPARAM_INFO
	.align		4
.L_13:
        /*0038*/ 	.byte	0x04, 0x17
        /*003a*/ 	.short	(.L_15 - .L_14)
.L_14:
        /*003c*/ 	.word	0x00000000
        /*0040*/ 	.short	0x0002
        /*0042*/ 	.short	0x0010
        /*0044*/ 	.byte	0x00, 0xf5, 0x21, 0x00


	//----- nvinfo : EIATTR_KPARAM_INFO
	.align		4
.L_15:
        /*0048*/ 	.byte	0x04, 0x17
        /*004a*/ 	.short	(.L_17 - .L_16)
.L_16:
        /*004c*/ 	.word	0x00000000
        /*0050*/ 	.short	0x0001
        /*0052*/ 	.short	0x0008
        /*0054*/ 	.byte	0x00, 0xf5, 0x21, 0x00


	//----- nvinfo : EIATTR_KPARAM_INFO
	.align		4
.L_17:
        /*0058*/ 	.byte	0x04, 0x17
        /*005a*/ 	.short	(.L_19 - .L_18)
.L_18:
        /*005c*/ 	.word	0x00000000
        /*0060*/ 	.short	0x0000
        /*0062*/ 	.short	0x0000
        /*0064*/ 	.byte	0x00, 0xf5, 0x21, 0x00


	//----- nvinfo : EIATTR_SPARSE_MMA_MASK
	.align		4
.L_19:
        /*0068*/ 	.byte	0x03, 0x50
        /*006a*/ 	.short	0x0000


	//----- nvinfo : EIATTR_MAXREG_COUNT
	.align		4
        /*006c*/ 	.byte	0x03, 0x1b
        /*006e*/ 	.short	0x00ff


	//----- nvinfo : EIATTR_NUM_BARRIERS
	.align		4
        /*0070*/ 	.byte	0x02, 0x4c
        /*0072*/ 	.byte	0x01
	.zero		1


	//----- nvinfo : EIATTR_MERCURY_ISA_VERSION
	.align		4
        /*0074*/ 	.byte	0x03, 0x5f
        /*0076*/ 	.short	0x0101


	//----- nvinfo : EIATTR_VRC_CTA_INIT_COUNT
	.align		4
        /*0078*/ 	.byte	0x02, 0x4a
	.zero		1
	.zero		1


	//----- nvinfo : EIATTR_EXIT_INSTR_OFFSETS
	.align		4
        /*007c*/ 	.byte	0x04, 0x1c
        /*007e*/ 	.short	(.L_21 - .L_20)


	//   ....[0]....
.L_20:
        /*0080*/ 	.word	0x000007f0


	//   ....[1]....
        /*0084*/ 	.word	0x00000840


	//----- nvinfo : EIATTR_CBANK_PARAM_SIZE
	.align		4
.L_21:
        /*0088*/ 	.byte	0x03, 0x19
        /*008a*/ 	.short	0x0024


	//----- nvinfo : EIATTR_PARAM_CBANK
	.align		4
        /*008c*/ 	.byte	0x04, 0x0a
        /*008e*/ 	.short	(.L_23 - .L_22)
	.align		4
.L_22:
        /*0090*/ 	.word	index@(.nv.constant0._Z13matmul_kernelPKfS0_Pfiii)
        /*0094*/ 	.short	0x0380
        /*0096*/ 	.short	0x0024


	//----- nvinfo : EIATTR_SW_WAR
	.align		4
.L_23:
        /*0098*/ 	.byte	0x04, 0x36
        /*009a*/ 	.short	(.L_25 - .L_24)
.L_24:
        /*009c*/ 	.word	0x00000008
.L_25:


//--------------------- .nv.callgraph             --------------------------
	.section	.nv.callgraph,"",@"SHT_CUDA_CALLGRAPH"
	.align	4
	.sectionentsize	8
	.align		4
        /*0000*/ 	.word	0x00000000
	.align		4
        /*0004*/ 	.word	0xffffffff
	.align		4
        /*0008*/ 	.word	0x00000000
	.align		4
        /*000c*/ 	.word	0xfffffffe
	.align		4
        /*0010*/ 	.word	0x00000000
	.align		4
        /*0014*/ 	.word	0xfffffffd
	.align		4
        /*0018*/ 	.word	0x00000000
	.align		4
        /*001c*/ 	.word	0xfffffffc


//--------------------- .text._Z13matmul_kernelPKfS0_Pfiii --------------------------
	.section	.text._Z13matmul_kernelPKfS0_Pfiii,"ax",@progbits
	.align	128
        .global         _Z13matmul_kernelPKfS0_Pfiii
        .type           _Z13matmul_kernelPKfS0_Pfiii,@function
        .size           _Z13matmul_kernelPKfS0_Pfiii,(.L_x_3 - _Z13matmul_kernelPKfS0_Pfiii)
        .other          _Z13matmul_kernelPKfS0_Pfiii,@"STO_CUDA_ENTRY STV_DEFAULT"
_Z13matmul_kernelPKfS0_Pfiii:
.text._Z13matmul_kernelPKfS0_Pfiii:
[----:B------:R-:W-:Y:S01]  /*0000*/  LDC R1, c[0x0][0x37c] ;  /* 0x0000df00ff017b82 */ /* 0x000fe20000000800 */
[----:B------:R-:W0:Y:S01]  /*0010*/  S2R R0, SR_CTAID.Y ;  /* 0x0000000000007919 */ /* 0x000e220000002600 */
[----:B------:R-:W1:Y:S01]  /*0020*/  LDCU UR10, c[0x0][0x3a0] ;  /* 0x00007400ff0a77ac */ /* 0x000e620008000800 */
[----:B------:R-:W-:Y:S01]  /*0030*/  IMAD.MOV.U32 R23, RZ, RZ, RZ ;  /* 0x000000ffff177224 */ /* 0x000fe200078e00ff */
[----:B------:R-:W0:Y:S01]  /*0040*/  S2R R19, SR_TID.Y ;  /* 0x0000000000137919 */ /* 0x000e220000002200 */
[----:B------:R-:W2:Y:S01]  /*0050*/  LDCU.64 UR8, c[0x0][0x358] ;  /* 0x00006b00ff0877ac */ /* 0x000ea20008000a00 */
[----:B------:R-:W3:Y:S01]  /*0060*/  S2R R9, SR_CTAID.X ;  /* 0x0000000000097919 */ /* 0x000ee20000002500 */
[----:B------:R-:W3:Y:S01]  /*0070*/  S2R R20, SR_TID.X ;  /* 0x0000000000147919 */ /* 0x000ee20000002100 */
[----:B-1----:R-:W-:Y:S01]  /*0080*/  UISETP.GE.AND UP0, UPT, UR10, 0x1, UPT ;  /* 0x000000010a00788c */ /* 0x002fe2000bf06270 */
[----:B0-----:R-:W-:Y:S01]  /*0090*/  IMAD R0, R0, 0x10, R19 ;  /* 0x0000001000007824 */ /* 0x001fe200078e0213 */
[----:B---3--:R-:W-:-:S07]  /*00a0*/  LEA R3, R9, R20, 0x4 ;  /* 0x0000001409037211 */ /* 0x008fce00078e20ff */
[----:B--2---:R-:W-:Y:S05]  /*00b0*/  BRA.U !UP0, `(.L_x_0) ;  /* 0x0000000508c07547 */ /* 0x004fea000b800000 */
[----:B------:R-:W0:Y:S01]  /*00c0*/  S2UR UR7, SR_CgaCtaId ;  /* 0x00000000000779c3 */ /* 0x000e220000008800 */
[----:B------:R-:W1:Y:S01]  /*00d0*/  LDCU UR11, c[0x0][0x39c] ;  /* 0x00007380ff0b77ac */ /* 0x000e620008000800 */
[----:B------:R-:W-:Y:S01]  /*00e0*/  CS2R R22, SRZ ;  /* 0x0000000000167805 */ /* 0x000fe2000001ff00 */
[----:B------:R-:W-:Y:S01]  /*00f0*/  IMAD R2, R0, UR10, R20 ;  /* 0x0000000a00027c24 */ /* 0x000fe2000f8e0214 */
[----:B------:R-:W-:Y:S01]  /*0100*/  UMOV UR5, 0x400 ;  /* 0x0000040000057882 */ /* 0x000fe20000000000 */
[----:B------:R-:W-:-:S03]  /*0110*/  UIADD3 UR4, UPT, UPT, UR10, 0xf, URZ ;  /* 0x0000000f0a047890 */ /* 0x000fc6000fffe0ff */
[----:B------:R-:W2:Y:S01]  /*0120*/  LDC R5, c[0x0][0x39c] ;  /* 0x0000e700ff057b82 */ /* 0x000ea20000000800 */
[----:B------:R-:W-:Y:S02]  /*0130*/  UIADD3 UR6, UPT, UPT, UR5, 0x400, URZ ;  /* 0x0000040005067890 */ /* 0x000fe4000fffe0ff */
[----:B------:R-:W-:Y:S01]  /*0140*/  USHF.R.U32.HI UR4, URZ, 0x4, UR4 ;  /* 0x00000004ff047899 */ /* 0x000fe20008011604 */
[----:B------:R-:W3:Y:S04]  /*0150*/  LDCU UR13, c[0x0][0x3a0] ;  /* 0x00007400ff0d77ac */ /* 0x000ee80008000800 */
[----:B------:R-:W4:Y:S01]  /*0160*/  LDC.64 R6, c[0x0][0x380] ;  /* 0x0000e000ff067b82 */ /* 0x000f220000000a00 */
[----:B------:R-:W2:Y:S01]  /*0170*/  LDCU UR12, c[0x0][0x398] ;  /* 0x00007300ff0c77ac */ /* 0x000ea20008000800 */
[----:B-1----:R-:W-:Y:S01]  /*0180*/  IMAD R4, R19, UR11, R20 ;  /* 0x0000000b13047c24 */ /* 0x002fe2000f8e0214 */
[----:B------:R-:W-:-:S03]  /*0190*/  UIADD3 UR4, UPT, UPT, -UR4, URZ, URZ ;  /* 0x000000ff04047290 */ /* 0x000fc6000fffe1ff */
[----:B------:R-:W-:Y:S01]  /*01a0*/  IMAD R4, R9, 0x10, R4 ;  /* 0x0000001009047824 */ /* 0x000fe200078e0204 */
[----:B0-----:R-:W-:Y:S02]  /*01b0*/  ULEA UR6, UR7, UR6, 0x18 ;  /* 0x0000000607067291 */ /* 0x001fe4000f8ec0ff */
[----:B------:R-:W-:-:S04]  /*01c0*/  ULEA UR5, UR7, UR5, 0x18 ;  /* 0x0000000507057291 */ /* 0x000fc8000f8ec0ff */
[----:B------:R-:W-:Y:S02]  /*01d0*/  LEA R18, R20, UR6, 0x2 ;  /* 0x0000000614127c11 */ /* 0x000fe4000f8e10ff */
[----:B------:R-:W-:-:S03]  /*01e0*/  LEA R17, R19, UR5, 0x6 ;  /* 0x0000000513117c11 */ /* 0x000fc6000f8e30ff */
[----:B------:R-:W-:Y:S01]  /*01f0*/  IMAD R16, R19, 0x40, R18 ;  /* 0x0000004013107824 */ /* 0x000fe200078e0212 */
[----:B---3--:R-:W-:-:S07]  /*0200*/  LEA R21, R20, R17, 0x2 ;  /* 0x0000001114157211 */ /* 0x008fce00078e10ff */
.L_x_1:
[----:B------:R-:W-:Y:S01]  /*0210*/  ISETP.GE.AND P0, PT, R19, UR13, PT ;  /* 0x0000000d13007c0c */ /* 0x000fe2000bf06270 */
[----:B------:R-:W-:Y:S01]  /*0220*/  HFMA2 R25, -RZ, RZ, 0, 0 ;  /* 0x00000000ff197431 */ /* 0x000fe200000001ff */
[----:B------:R-:W-:Y:S01]  /*0230*/  ISETP.GE.AND P1, PT, R20, UR13, PT ;  /* 0x0000000d14007c0c */ /* 0x000fe2000bf26270 */
[----:B------:R-:W-:Y:S01]  /*0240*/  IMAD.MOV.U32 R11, RZ, RZ, RZ ;  /* 0x000000ffff0b7224 */ /* 0x000fe200078e00ff */
[----:B--2---:R-:W-:Y:S01]  /*0250*/  ISETP.GE.OR P0, PT, R3, R5, P0 ;  /* 0x000000050300720c */ /* 0x004fe20000706670 */
[----:B----4-:R-:W-:Y:S01]  /*0260*/  IMAD.WIDE R26, R2, 0x4, R6 ;  /* 0x00000004021a7825 */ /* 0x010fe200078e0206 */
[----:B------:R-:W-:-:S11]  /*0270*/  ISETP.GE.OR P1, PT, R0, UR12, P1 ;  /* 0x0000000c00007c0c */ /* 0x000fd60008f26670 */
[----:B------:R-:W0:Y:S02]  /*0280*/  @!P0 LDC.64 R8, c[0x0][0x388] ;  /* 0x0000e200ff088b82 */ /* 0x000e240000000a00 */
[----:B------:R-:W2:Y:S01]  /*0290*/  @!P1 LDG.E R25, desc[UR8][R26.64] ;  /* 0x000000081a199981 */ /* 0x000ea2000c1e1900 */
[----:B0-----:R-:W-:-:S05]  /*02a0*/  @!P0 IMAD.WIDE R8, R4, 0x4, R8 ;  /* 0x0000000404088825 */ /* 0x001fca00078e0208 */
[----:B------:R-:W3:Y:S04]  /*02b0*/  @!P0 LDG.E R11, desc[UR8][R8.64] ;  /* 0x00000008080b8981 */ /* 0x000ee8000c1e1900 */
[----:B--2---:R-:W-:Y:S04]  /*02c0*/  STS [R21], R25 ;  /* 0x0000001915007388 */ /* 0x004fe80000000800 */
[----:B---3--:R-:W-:Y:S01]  /*02d0*/  STS [R16], R11 ;  /* 0x0000000b10007388 */ /* 0x008fe20000000800 */
[----:B------:R-:W-:Y:S06]  /*02e0*/  BAR.SYNC.DEFER_BLOCKING 0x0 ;  /* 0x0000000000007b1d */ /* 0x000fec0000010000 */
[----:B------:R-:W0:Y:S04]  /*02f0*/  LDS.128 R12, [R17] ;  /* 0x00000000110c7984 */ /* 0x000e280000000c00 */
[----:B------:R-:W1:Y:S04]  /*0300*/  LDS R29, [R18] ;  /* 0x00000000121d7984 */ /* 0x000e680000000800 */
[----:B------:R-:W2:Y:S04]  /*0310*/  LDS R24, [R18+0x40] ;  /* 0x0000400012187984 */ /* 0x000ea80000000800 */
[----:B------:R-:W3:Y:S01]  /*0320*/  LDS R28, [R18+0x80] ;  /* 0x00008000121c7984 */ /* 0x000ee20000000800 */
[----:B0-----:R0:W-:Y:S08]  /*0330*/  F2F.F64.F32 R10, R12 ;  /* 0x0000000c000a7310 */ /* 0x0011f00000201800 */
[----:B-1----:R1:W4:Y:S01]  /*0340*/  F2F.F64.F32 R8, R29 ;  /* 0x0000001d00087310 */ /* 0x0023220000201800 */
[----:B0-----:R-:W-:Y:S07]  /*0350*/  LDS R12, [R18+0x100] ;  /* 0x00010000120c7984 */ /* 0x001fee0000000800 */
[----:B------:R-:W-:Y:S01]  /*0360*/  F2F.F64.F32 R26, R13 ;  /* 0x0000000d001a7310 */ /* 0x000fe20000201800 */
[----:B-1----:R-:W0:Y:S01]  /*0370*/  LDS R29, [R18+0xc0] ;  /* 0x0000c000121d7984 */ /* 0x002e220000000800 */
[----:B----4-:R-:W-:-:S06]  /*0380*/  DFMA R8, R10, R8, R22 ;  /* 0x000000080a08722b */ /* 0x010fcc0000000016 */
[----:B--2---:R-:W1:Y:S02]  /*0390*/  F2F.F64.F32 R10, R24 ;  /* 0x00000018000a7310 */ /* 0x004e640000201800 */
[----:B-1----:R-:W-:Y:S02]  /*03a0*/  DFMA R26, R26, R10, R8 ;  /* 0x0000000a1a1a722b */ /* 0x002fe40000000008 */
[----:B------:R-:W1:Y:S04]  /*03b0*/  LDS.128 R8, [R17+0x10] ;  /* 0x0000100011087984 */ /* 0x000e680000000c00 */
[----:B------:R-:W-:Y:S08]  /*03c0*/  F2F.F64.F32 R24, R14 ;  /* 0x0000000e00187310 */ /* 0x000ff00000201800 */
[----:B---3--:R2:W3:Y:S02]  /*03d0*/  F2F.F64.F32 R22, R28 ;  /* 0x0000001c00167310 */ /* 0x0084e40000201800 */
[----:B--2---:R-:W2:Y:S01]  /*03e0*/  LDS R28, [R18+0x140] ;  /* 0x00014000121c7984 */ /* 0x004ea20000000800 */
[----:B---3--:R-:W-:-:S05]  /*03f0*/  DFMA R26, R24, R22, R26 ;  /* 0x00000016181a722b */ /* 0x008fca000000001a */
[----:B------:R-:W-:Y:S08]  /*0400*/  F2F.F64.F32 R22, R15 ;  /* 0x0000000f00167310 */ /* 0x000ff00000201800 */
[----:B0-----:R0:W3:Y:S02]  /*0410*/  F2F.F64.F32 R24, R29 ;  /* 0x0000001d00187310 */ /* 0x0010e40000201800 */
[----:B0-----:R-:W0:Y:S01]  /*0420*/  LDS R29, [R18+0x180] ;  /* 0x00018000121d7984 */ /* 0x001e220000000800 */
[----:B---3--:R-:W-:-:S05]  /*0430*/  DFMA R26, R22, R24, R26 ;  /* 0x00000018161a722b */ /* 0x008fca000000001a */
[----:B-1----:R-:W-:Y:S08]  /*0440*/  F2F.F64.F32 R24, R8 ;  /* 0x0000000800187310 */ /* 0x002ff00000201800 */
[----:B------:R-:W1:Y:S02]  /*0450*/  F2F.F64.F32 R22, R12 ;  /* 0x0000000c00167310 */ /* 0x000e640000201800 */
[----:B-1----:R-:W-:-:S06]  /*0460*/  DFMA R22, R24, R22, R26 ;  /* 0x000000161816722b */ /* 0x002fcc000000001a */
[----:B--2---:R1:W-:Y:S02]  /*0470*/  F2F.F64.F32 R26, R28 ;  /* 0x0000001c001a7310 */ /* 0x0043e40000201800 */
[----:B-1----:R-:W1:Y:S06]  /*0480*/  LDS R28, [R18+0x1c0] ;  /* 0x0001c000121c7984 */ /* 0x002e6c0000000800 */
[----:B------:R-:W2:Y:S08]  /*0490*/  F2F.F64.F32 R12, R9 ;  /* 0x00000009000c7310 */ /* 0x000eb00000201800 */
[----:B------:R3:W-:Y:S01]  /*04a0*/  F2F.F64.F32 R24, R10 ;  /* 0x0000000a00187310 */ /* 0x0007e20000201800 */
[----:B--2---:R-:W-:Y:S01]  /*04b0*/  DFMA R26, R12, R26, R22 ;  /* 0x0000001a0c1a722b */ /* 0x004fe20000000016 */
[----:B---3--:R-:W-:Y:S06]  /*04c0*/  LDS R10, [R18+0x240] ;  /* 0x00024000120a7984 */ /* 0x008fec0000000800 */
[----:B0-----:R0:W2:Y:S01]  /*04d0*/  F2F.F64.F32 R22, R29 ;  /* 0x0000001d00167310 */ /* 0x0010a20000201800 */
[----:B------:R-:W3:Y:S04]  /*04e0*/  LDS.128 R12, [R17+0x20] ;  /* 0x00002000110c7984 */ /* 0x000ee80000000c00 */
[----:B0-----:R-:W0:Y:S01]  /*04f0*/  LDS R29, [R18+0x200] ;  /* 0x00020000121d7984 */ /* 0x001e220000000800 */
[----:B--2---:R-:W-:-:S02]  /*0500*/  DFMA R22, R24, R22, R26 ;  /* 0x000000161816722b */ /* 0x004fc4000000001a */
[----:B------:R-:W-:Y:S08]  /*0510*/  F2F.F64.F32 R24, R11 ;  /* 0x0000000b00187310 */ /* 0x000ff00000201800 */
[----:B-1----:R1:W2:Y:S02]  /*0520*/  F2F.F64.F32 R26, R28 ;  /* 0x0000001c001a7310 */ /* 0x0022a40000201800 */
[----:B-1----:R-:W-:Y:S01]  /*0530*/  LDS R28, [R18+0x2c0] ;  /* 0x0002c000121c7984 */ /* 0x002fe20000000800 */
[----:B--2---:R-:W-:-:S03]  /*0540*/  DFMA R22, R24, R26, R22 ;  /* 0x0000001a1816722b */ /* 0x004fc60000000016 */
[----:B------:R-:W1:Y:S02]  /*0550*/  LDS R26, [R18+0x280] ;  /* 0x00028000121a7984 */ /* 0x000e640000000800 */
[----:B---3--:R-:W-:Y:S08]  /*0560*/  F2F.F64.F32 R8, R12 ;  /* 0x0000000c00087310 */ /* 0x008ff00000201800 */
[----:B0-----:R-:W0:Y:S08]  /*0570*/  F2F.F64.F32 R24, R29 ;  /* 0x0000001d00187310 */ /* 0x001e300000201800 */
[----:B------:R-:W-:Y:S01]  /*0580*/  F2F.F64.F32 R12, R13 ;  /* 0x0000000d000c7310 */ /* 0x000fe20000201800 */
[----:B0-----:R-:W-:-:S07]  /*0590*/  DFMA R24, R8, R24, R22 ;  /* 0x000000180818722b */ /* 0x001fce0000000016 */
[----:B------:R-:W0:Y:S08]  /*05a0*/  F2F.F64.F32 R8, R10 ;  /* 0x0000000a00087310 */ /* 0x000e300000201800 */
[----:B------:R-:W-:Y:S08]  /*05b0*/  F2F.F64.F32 R22, R14 ;  /* 0x0000000e00167310 */ /* 0x000ff00000201800 */
[----:B-1----:R-:W1:Y:S01]  /*05c0*/  F2F.F64.F32 R26, R26 ;  /* 0x0000001a001a7310 */ /* 0x002e620000201800 */
[----:B0-----:R-:W-:Y:S01]  /*05d0*/  DFMA R24, R12, R8, R24 ;  /* 0x000000080c18722b */ /* 0x001fe20000000018 */
[----:B------:R-:W0:Y:S04]  /*05e0*/  LDS.128 R8, [R17+0x30] ;  /* 0x0000300011087984 */ /* 0x000e280000000c00 */
[----:B------:R-:W2:Y:S02]  /*05f0*/  LDS R12, [R18+0x300] ;  /* 0x00030000120c7984 */ /* 0x000ea40000000800 */
[----:B------:R-:W-:Y:S02]  /*0600*/  F2F.F64.F32 R28, R28 ;  /* 0x0000001c001c7310 */ /* 0x000fe40000201800 */
[----:B------:R-:W3:Y:S01]  /*0610*/  LDS R13, [R18+0x340] ;  /* 0x00034000120d7984 */ /* 0x000ee20000000800 */
[----:B-1----:R-:W-:-:S05]  /*0620*/  DFMA R22, R22, R26, R24 ;  /* 0x0000001a1616722b */ /* 0x002fca0000000018 */
[----:B------:R-:W1:Y:S01]  /*0630*/  F2F.F64.F32 R24, R15 ;  /* 0x0000000f00187310 */ /* 0x000e620000201800 */
[----:B------:R-:W4:Y:S02]  /*0640*/  LDS R27, [R18+0x380] ;  /* 0x00038000121b7984 */ /* 0x000f240000000800 */
[----:B-1----:R-:W-:Y:S02]  /*0650*/  DFMA R24, R24, R28, R22 ;  /* 0x0000001c1818722b */ /* 0x002fe40000000016 */
[----:B------:R-:W1:Y:S03]  /*0660*/  LDS R29, [R18+0x3c0] ;  /* 0x0003c000121d7984 */ /* 0x000e660000000800 */
[----:B0-----:R-:W-:Y:S08]  /*0670*/  F2F.F64.F32 R22, R8 ;  /* 0x0000000800167310 */ /* 0x001ff00000201800 */
[----:B--2---:R-:W0:Y:S08]  /*0680*/  F2F.F64.F32 R14, R12 ;  /* 0x0000000c000e7310 */ /* 0x004e300000201800 */
[----:B------:R-:W-:Y:S08]  /*0690*/  F2F.F64.F32 R8, R9 ;  /* 0x0000000900087310 */ /* 0x000ff00000201800 */
[----:B---3--:R-:W2:Y:S01]  /*06a0*/  F2F.F64.F32 R12, R13 ;  /* 0x0000000d000c7310 */ /* 0x008ea20000201800 */
[----:B0-----:R-:W-:-:S07]  /*06b0*/  DFMA R24, R22, R14, R24 ;  /* 0x0000000e1618722b */ /* 0x001fce0000000018 */
[----:B------:R-:W-:Y:S08]  /*06c0*/  F2F.F64.F32 R22, R10 ;  /* 0x0000000a00167310 */ /* 0x000ff00000201800 */
[----:B----4-:R-:W0:Y:S01]  /*06d0*/  F2F.F64.F32 R26, R27 ;  /* 0x0000001b001a7310 */ /* 0x010e220000201800 */
[----:B--2---:R-:W-:Y:S01]  /*06e0*/  DFMA R24, R8, R12, R24 ;  /* 0x0000000c0818722b */ /* 0x004fe20000000018 */
[----:B------:R-:W-:-:S06]  /*06f0*/  UIADD3 UR4, UPT, UPT, UR4, 0x1, URZ ;  /* 0x0000000104047890 */ /* 0x000fcc000fffe0ff */
[----:B------:R-:W-:Y:S01]  /*0700*/  F2F.F64.F32 R14, R11 ;  /* 0x0000000b000e7310 */ /* 0x000fe20000201800 */
[----:B------:R-:W-:-:S07]  /*0710*/  UISETP.NE.AND UP0, UPT, UR4, URZ, UPT ;  /* 0x000000ff0400728c */ /* 0x000fce000bf05270 */
[----:B-1----:R-:W1:Y:S01]  /*0720*/  F2F.F64.F32 R28, R29 ;  /* 0x0000001d001c7310 */ /* 0x002e620000201800 */
[----:B0-----:R-:W-:Y:S01]  /*0730*/  DFMA R22, R22, R26, R24 ;  /* 0x0000001a1616722b */ /* 0x001fe20000000018 */
[----:B------:R-:W-:Y:S01]  /*0740*/  IADD3 R19, PT, PT, R19, 0x10, RZ ;  /* 0x0000001013137810 */ /* 0x000fe20007ffe0ff */
[----:B------:R-:W-:Y:S01]  /*0750*/  VIADD R2, R2, 0x10 ;  /* 0x0000001002027836 */ /* 0x000fe20000000000 */
[----:B------:R-:W-:Y:S01]  /*0760*/  IADD3 R20, PT, PT, R20, 0x10, RZ ;  /* 0x0000001014147810 */ /* 0x000fe20007ffe0ff */
[----:B------:R-:W-:-:S04]  /*0770*/  IMAD R4, R5, 0x10, R4 ;  /* 0x0000001005047824 */ /* 0x000fc800078e0204 */
[----:B-1----:R-:W-:Y:S01]  /*0780*/  DFMA R22, R14, R28, R22 ;  /* 0x0000001c0e16722b */ /* 0x002fe20000000016 */
[----:B------:R-:W-:Y:S06]  /*0790*/  BAR.SYNC.DEFER_BLOCKING 0x0 ;  /* 0x0000000000007b1d */ /* 0x000fec0000010000 */
[----:B------:R-:W-:Y:S05]  /*07a0*/  BRA.U UP0, `(.L_x_1) ;  /* 0xfffffff900987547 */ /* 0x000fea000b83ffff */
[----:B------:R0:W1:Y:S02]  /*07b0*/  F2F.F32.F64 R23, R22 ;  /* 0x0000001600177310 */ /* 0x0000640000301000 */
.L_x_0:
[----:B------:R-:W2:Y:S02]  /*07c0*/  LDCU.64 UR4, c[0x0][0x398] ;  /* 0x00007300ff0477ac */ /* 0x000ea40008000a00 */
[----:B--2---:R-:W-:-:S04]  /*07d0*/  ISETP.GE.AND P0, PT, R3, UR5, PT ;  /* 0x0000000503007c0c */ /* 0x004fc8000bf06270 */
[----:B------:R-:W-:-:S13]  /*07e0*/  ISETP.GE.OR P0, PT, R0, UR4, P0 ;  /* 0x0000000400007c0c */ /* 0x000fda0008706670 */
[----:B------:R-:W-:Y:S05]  /*07f0*/  @P0 EXIT ;  /* 0x000000000000094d */ /* 0x000fea0003800000 */
[----:B------:R-:W2:Y:S01]  /*0800*/  LDC.64 R4, c[0x0][0x390] ;  /* 0x0000e400ff047b82 */ /* 0x000ea20000000a00 */
[----:B------:R-:W-:-:S04]  /*0810*/  IMAD R3, R0, UR5, R3 ;  /* 0x0000000500037c24 */ /* 0x000fc8000f8e0203 */
[----:B--2---:R-:W-:-:S05]  /*0820*/  IMAD.WIDE R2, R3, 0x4, R4 ;  /* 0x0000000403027825 */ /* 0x004fca00078e0204 */
[----:B-1----:R-:W-:Y:S01]  /*0830*/  STG.E desc[UR8][R2.64], R23 ;  /* 0x0000001702007986 */ /* 0x002fe2000c101908 */
[----:B------:R-:W-:Y:S05]  /*0840*/  EXIT ;  /* 0x000000000000794d */ /* 0x000fea0003800000 */
.L_x_2:
[----:B------:R-:W-:-:S00]  /*0850*/  BRA `(.L_x_2) ;  /* 0xfffffffc00fc7947 */ /* 0x000fc0000383ffff */
[----:B------:R-:W-:-:S00]  /*0860*/  NOP ;  /* 0x0000000000007918 */ /* 0x000fc00000000000 */
        /* <DEDUP_REMOVED lines=9> */
.L_x_3:


//--------------------- .nv.shared._Z13matmul_kernelPKfS0_Pfiii --------------------------
	.section	.nv.shared._Z13matmul_kernelPKfS0_Pfiii,"aw",@nobits
	.sectionflags	@""
	.align	4
.nv.shared._Z13matmul_kernelPKfS0_Pfiii:
	.zero		3072


//--------------------- .nv.shared.reserved.0     --------------------------
	.section	.nv.shared.reserved.0,"aw",@nobits
	.weak		__nv_reservedSMEM_offset_0_alias
	.size		__nv_reservedSMEM_offset_0_alias, 0, 64
	.other		__nv_reservedSMEM_offset_0_alias,@"STO_CUDA_RESERVED_SHARED STV_DEFAULT"
__nv_reservedSMEM_offset_0_alias:
	.zero		0
	.zero		64


//--------------------- .nv.constant0._Z13matmul_kernelPKfS0_Pfiii --------------------------
	.section	.nv.constant0._Z13matmul_kernelPKfS0_Pfiii,"a",@progbits
	.sectionflags	@""
	.align	4
.nv.constant0._Z13matmul_kernelPKfS0_Pfiii:
	.zero		932


//--------------------- SYMBOLS --------------------------

	.type		.nv.reservedSmem.offset0,@object
	.size		.nv.reservedSmem.offset0,0x4
	.type		.nv.reservedSmem.cap,@object
	.size		.nv.reservedSmem.cap,0x4
